	.headerflags	@"EF_CUDA_TEXMODE_UNIFIED EF_CUDA_64BIT_ADDRESS EF_CUDA_ACCELERATORS EF_CUDA_SM90 EF_CUDA_VIRTUAL_SM(EF_CUDA_SM90)"
	.elftype	@"ET_EXEC"


//--------------------- .nv.info                  --------------------------
	.section	.nv.info,"",@"SHT_CUDA_INFO"
	.align	4


	//----- nvinfo : EIATTR_REGCOUNT
	.align		4
        /*0000*/ 	.byte	0x04, 0x2f
        /*0002*/ 	.short	(.L_1 - .L_0)
	.align		4
.L_0:
        /*0004*/ 	.word	index@(triton_poi_fused_6)
        /*0008*/ 	.word	0x0000001e


	//----- nvinfo : EIATTR_MIN_STACK_SIZE
	.align		4
.L_1:
        /*000c*/ 	.byte	0x04, 0x12
        /*000e*/ 	.short	(.L_3 - .L_2)
	.align		4
.L_2:
        /*0010*/ 	.word	index@(triton_poi_fused_6)
        /*0014*/ 	.word	0x00000000


	//----- nvinfo : EIATTR_FRAME_SIZE
	.align		4
.L_3:
        /*0018*/ 	.byte	0x04, 0x11
        /*001a*/ 	.short	(.L_5 - .L_4)
	.align		4
.L_4:
        /*001c*/ 	.word	index@(triton_poi_fused_6)
        /*0020*/ 	.word	0x00000000


	//----- nvinfo : EIATTR_MIN_STACK_SIZE
	.align		4
.L_5:
        /*0024*/ 	.byte	0x04, 0x12
        /*0026*/ 	.short	(.L_7 - .L_6)
	.align		4
.L_6:
        /*0028*/ 	.word	index@(triton_poi_fused_6)
        /*002c*/ 	.word	0x00000000
.L_7:


//--------------------- .nv.info.triton_poi_fused_6 --------------------------
	.section	.nv.info.triton_poi_fused_6,"",@"SHT_CUDA_INFO"
	.sectionflags	@""
	.align	4


	//----- nvinfo : EIATTR_CUDA_API_VERSION
	.align		4
        /*0000*/ 	.byte	0x04, 0x37
        /*0002*/ 	.short	(.L_9 - .L_8)
.L_8:
        /*0004*/ 	.word	0x0000007c


	//----- nvinfo : EIATTR_KPARAM_INFO
	.align		4
.L_9:
        /*0008*/ 	.byte	0x04, 0x17
        /*000a*/ 	.short	(.L_11 - .L_10)
.L_10:
        /*000c*/ 	.word	0x00000000
        /*0010*/ 	.short	0x0003
        /*0012*/ 	.short	0x0014
        /*0014*/ 	.byte	0x00, 0xf0, 0x11, 0x00


	//----- nvinfo : EIATTR_KPARAM_INFO
	.align		4
.L_11:
        /*0018*/ 	.byte	0x04, 0x17
        /*001a*/ 	.short	(.L_13 - .L_12)
.L_12:
        /*001c*/ 	.word	0x00000000
        /*0020*/ 	.short	0x0002
        /*0022*/ 	.short	0x0010
        /*0024*/ 	.byte	0x00, 0xf0, 0x11, 0x00


	//----- nvinfo : EIATTR_KPARAM_INFO
	.align		4
.L_13:
        /*0028*/ 	.byte	0x04, 0x17
        /*002a*/ 	.short	(.L_15 - .L_14)
.L_14:
        /*002c*/ 	.word	0x00000000
        /*0030*/ 	.short	0x0001
        /*0032*/ 	.short	0x0008
        /*0034*/ 	.byte	0x00, 0xf4, 0x21, 0x00


	//----- nvinfo : EIATTR_KPARAM_INFO
	.align		4
.L_15:
        /*0038*/ 	.byte	0x04, 0x17
        /*003a*/ 	.short	(.L_17 - .L_16)
.L_16:
        /*003c*/ 	.word	0x00000000
        /*0040*/ 	.short	0x0000
        /*0042*/ 	.short	0x0000
        /*0044*/ 	.byte	0x00, 0xf4, 0x21, 0x00


	//----- nvinfo : EIATTR_SPARSE_MMA_MASK
	.align		4
.L_17:
        /*0048*/ 	.byte	0x03, 0x50
        /*004a*/ 	.short	0x0000


	//----- nvinfo : EIATTR_MAXREG_COUNT
	.align		4
        /*004c*/ 	.byte	0x03, 0x1b
        /*004e*/ 	.short	0x00ff


	//----- nvinfo : EIATTR_EXIT_INSTR_OFFSETS
	.align		4
        /*0050*/ 	.byte	0x04, 0x1c
        /*0052*/ 	.short	(.L_19 - .L_18)


	//   ....[0]....
.L_18:
        /*0054*/ 	.word	0x00000690


	//   ....[1]....
        /*0058*/ 	.word	0x000006e0


	//----- nvinfo : EIATTR_REQNTID
	.align		4
.L_19:
        /*005c*/ 	.byte	0x04, 0x10
        /*005e*/ 	.short	(.L_21 - .L_20)
.L_20:
        /*0060*/ 	.word	0x00000080
        /*0064*/ 	.word	0x00000001
        /*0068*/ 	.word	0x00000001


	//----- nvinfo : EIATTR_CBANK_PARAM_SIZE
	.align		4
.L_21:
        /*006c*/ 	.byte	0x03, 0x19
        /*006e*/ 	.short	0x0018


	//----- nvinfo : EIATTR_PARAM_CBANK
	.align		4
        /*0070*/ 	.byte	0x04, 0x0a
        /*0072*/ 	.short	(.L_23 - .L_22)
	.align		4
.L_22:
        /*0074*/ 	.word	index@(.nv.constant0.triton_poi_fused_6)
        /*0078*/ 	.short	0x0210
        /*007a*/ 	.short	0x0018


	//----- nvinfo : EIATTR_SW_WAR
	.align		4
.L_23:
        /*007c*/ 	.byte	0x04, 0x36
        /*007e*/ 	.short	(.L_25 - .L_24)
.L_24:
        /*0080*/ 	.word	0x00000008
.L_25:


//--------------------- .nv.callgraph             --------------------------
	.section	.nv.callgraph,"",@"SHT_CUDA_CALLGRAPH"
	.align	4
	.sectionentsize	8
	.align		4
        /*0000*/ 	.word	0x00000000
	.align		4
        /*0004*/ 	.word	0xffffffff
	.align		4
        /*0008*/ 	.word	0x00000000
	.align		4
        /*000c*/ 	.word	0xfffffffe
	.align		4
        /*0010*/ 	.word	0x00000000
	.align		4
        /*0014*/ 	.word	0xfffffffd
	.align		4
        /*0018*/ 	.word	0x00000000
	.align		4
        /*001c*/ 	.word	0xfffffffc


//--------------------- .text.triton_poi_fused_6  --------------------------
	.section	.text.triton_poi_fused_6,"ax",@progbits
	.sectionflags	@"SHF_BARRIERS=1"
	.align	128
        .global         triton_poi_fused_6
        .type           triton_poi_fused_6,@function
        .size           triton_poi_fused_6,(.L_x_1 - triton_poi_fused_6)
        .other          triton_poi_fused_6,@"STO_CUDA_ENTRY STV_DEFAULT"
triton_poi_fused_6:
.text.triton_poi_fused_6:
[----:B------:R-:W0:Y:S01]  /*0000*/  LDC R1, c[0x0][0x28] ;  /* 0x00000a00ff017b82 */ /* 0x000e220000000800 */
[----:B------:R-:W1:Y:S07]  /*0010*/  S2R R15, SR_CTAID.X ;  /* 0x00000000000f7919 */ /* 0x000e6e0000002500 */
[----:B------:R-:W2:Y:S01]  /*0020*/  LDC.64 R16, c[0x0][0x210] ;  /* 0x00008400ff107b82 */ /* 0x000ea20000000a00 */
[----:B------:R-:W-:Y:S01]  /*0030*/  IMAD.MOV.U32 R14, RZ, RZ, RZ ;  /* 0x000000ffff0e7224 */ /* 0x000fe200078e00ff */
[----:B------:R-:W-:Y:S01]  /*0040*/  ULDC.64 UR6, c[0x0][0x208] ;  /* 0x0000820000067ab9 */ /* 0x000fe20000000a00 */
[----:B------:R-:W3:Y:S01]  /*0050*/  S2R R18, SR_TID.X ;  /* 0x0000000000127919 */ /* 0x000ee20000002100 */
[----:B------:R-:W4:Y:S01]  /*0060*/  S2R R19, SR_CTAID.Y ;  /* 0x0000000000137919 */ /* 0x000f220000002600 */
[----:B-1----:R-:W-:Y:S01]  /*0070*/  IMAD.SHL.U32 R15, R15, 0x10, RZ ;  /* 0x000000100f0f7824 */ /* 0x002fe200078e00ff */
[----:B---3--:R-:W-:-:S04]  /*0080*/  SHF.R.U32.HI R0, RZ, 0x4, R18 ;  /* 0x00000004ff007819 */ /* 0x008fc80000011612 */
[----:B------:R-:W-:Y:S01]  /*0090*/  LOP3.LUT R4, R15, 0xf, R18, 0xf8, !PT ;  /* 0x0000000f0f047812 */ /* 0x000fe200078ef812 */
[----:B----4-:R-:W-:Y:S01]  /*00a0*/  IMAD.SHL.U32 R19, R19, 0x40, RZ ;  /* 0x0000004013137824 */ /* 0x010fe200078e00ff */
[----:B------:R-:W-:Y:S02]  /*00b0*/  SGXT.U32 R0, R0, 0x3 ;  /* 0x000000030000781a */ /* 0x000fe40000000000 */
[----:B------:R-:W-:Y:S02]  /*00c0*/  ISETP.GE.AND P0, PT, R4, 0x9, PT ;  /* 0x000000090400780c */ /* 0x000fe40003f06270 */
[----:B------:R-:W-:Y:S02]  /*00d0*/  LOP3.LUT R3, R19, 0x8, R0, 0xfe, !PT ;  /* 0x0000000813037812 */ /* 0x000fe400078efe00 */
[----:B------:R-:W-:Y:S02]  /*00e0*/  LOP3.LUT R2, R19, R0, RZ, 0xfc, !PT ;  /* 0x0000000013027212 */ /* 0x000fe400078efcff */
[C---:B------:R-:W-:Y:S01]  /*00f0*/  ISETP.LT.AND P2, PT, R3.reuse, 0x100, !P0 ;  /* 0x000001000300780c */ /* 0x040fe20004741270 */
[--C-:B------:R-:W-:Y:S01]  /*0100*/  IMAD R3, R3, 0x9, R4.reuse ;  /* 0x0000000903037824 */ /* 0x100fe200078e0204 */
[----:B------:R-:W-:Y:S01]  /*0110*/  LOP3.LUT R6, R19, 0x10, R0, 0xfe, !PT ;  /* 0x0000001013067812 */ /* 0x000fe200078efe00 */
[----:B------:R-:W-:Y:S01]  /*0120*/  IMAD R5, R2, 0x9, R4 ;  /* 0x0000000902057824 */ /* 0x000fe200078e0204 */
[----:B------:R-:W-:-:S02]  /*0130*/  LOP3.LUT R7, R19, 0x18, R0, 0xfe, !PT ;  /* 0x0000001813077812 */ /* 0x000fc400078efe00 */
[----:B------:R-:W-:Y:S01]  /*0140*/  ISETP.LT.AND P1, PT, R2, 0x100, !P0 ;  /* 0x000001000200780c */ /* 0x000fe20004721270 */
[----:B--2---:R-:W-:Y:S01]  /*0150*/  IMAD.WIDE R2, R3, 0x4, R16 ;  /* 0x0000000403027825 */ /* 0x004fe200078e0210 */
[----:B------:R-:W-:Y:S02]  /*0160*/  ISETP.LT.AND P6, PT, R6, 0x100, !P0 ;  /* 0x000001000600780c */ /* 0x000fe400047c1270 */
[----:B------:R-:W-:Y:S02]  /*0170*/  LOP3.LUT R8, R19, 0x20, R0, 0xfe, !PT ;  /* 0x0000002013087812 */ /* 0x000fe400078efe00 */
[----:B------:R-:W-:Y:S01]  /*0180*/  ISETP.LT.AND P5, PT, R7, 0x100, !P0 ;  /* 0x000001000700780c */ /* 0x000fe200047a1270 */
[----:B------:R1:W2:Y:S01]  /*0190*/  @P2 LDG.E.EL R14, desc[UR6][R2.64] ;  /* 0x00000006020e2981 */ /* 0x0002a2000c2e1900 */
[----:B------:R-:W-:Y:S02]  /*01a0*/  LOP3.LUT R4, R19, 0x28, R0, 0xfe, !PT ;  /* 0x0000002813047812 */ /* 0x000fe400078efe00 */
[----:B------:R-:W-:-:S02]  /*01b0*/  LOP3.LUT R6, R19, 0x30, R0, 0xfe, !PT ;  /* 0x0000003013067812 */ /* 0x000fc400078efe00 */
[----:B------:R-:W-:Y:S02]  /*01c0*/  LOP3.LUT R7, R19, 0x38, R0, 0xfe, !PT ;  /* 0x0000003813077812 */ /* 0x000fe400078efe00 */
[----:B------:R-:W-:Y:S02]  /*01d0*/  ISETP.LT.AND P4, PT, R8, 0x100, !P0 ;  /* 0x000001000800780c */ /* 0x000fe40004781270 */
[----:B------:R-:W-:Y:S02]  /*01e0*/  ISETP.LT.AND P3, PT, R4, 0x100, !P0 ;  /* 0x000001000400780c */ /* 0x000fe40004761270 */
[----:B------:R-:W-:Y:S02]  /*01f0*/  ISETP.LT.AND P2, PT, R6, 0x100, !P0 ;  /* 0x000001000600780c */ /* 0x000fe40004741270 */
[----:B------:R-:W-:Y:S01]  /*0200*/  ISETP.LT.AND P0, PT, R7, 0x100, !P0 ;  /* 0x000001000700780c */ /* 0x000fe20004701270 */
[C---:B------:R-:W-:Y:S02]  /*0210*/  VIADD R7, R5.reuse, 0x90 ;  /* 0x0000009005077836 */ /* 0x040fe40000000000 */
[----:B------:R-:W-:-:S02]  /*0220*/  VIADD R9, R5, 0xd8 ;  /* 0x000000d805097836 */ /* 0x000fc40000000000 */
[C---:B------:R-:W-:Y:S02]  /*0230*/  VIADD R11, R5.reuse, 0x120 ;  /* 0x00000120050b7836 */ /* 0x040fe40000000000 */
[C---:B------:R-:W-:Y:S02]  /*0240*/  VIADD R13, R5.reuse, 0x168 ;  /* 0x00000168050d7836 */ /* 0x040fe40000000000 */
[C---:B------:R-:W-:Y:S02]  /*0250*/  VIADD R23, R5.reuse, 0x1b0 ;  /* 0x000001b005177836 */ /* 0x040fe40000000000 */
[C---:B------:R-:W-:Y:S02]  /*0260*/  VIADD R25, R5.reuse, 0x1f8 ;  /* 0x000001f805197836 */ /* 0x040fe40000000000 */
[----:B-1----:R-:W-:-:S04]  /*0270*/  IMAD.WIDE R2, R5, 0x4, R16 ;  /* 0x0000000405027825 */ /* 0x002fc800078e0210 */
[----:B------:R-:W-:-:S04]  /*0280*/  IMAD.WIDE R4, R7, 0x4, R16 ;  /* 0x0000000407047825 */ /* 0x000fc800078e0210 */
[----:B------:R-:W-:-:S04]  /*0290*/  IMAD.WIDE R6, R9, 0x4, R16 ;  /* 0x0000000409067825 */ /* 0x000fc800078e0210 */
[----:B------:R-:W-:Y:S01]  /*02a0*/  IMAD.WIDE R8, R11, 0x4, R16 ;  /* 0x000000040b087825 */ /* 0x000fe200078e0210 */
[----:B------:R-:W-:-:S03]  /*02b0*/  CS2R R20, SRZ ;  /* 0x0000000000147805 */ /* 0x000fc6000001ff00 */
[----:B------:R-:W-:-:S03]  /*02c0*/  IMAD.WIDE R10, R13, 0x4, R16 ;  /* 0x000000040d0a7825 */ /* 0x000fc600078e0210 */
[----:B------:R1:W3:Y:S01]  /*02d0*/  @P6 LDG.E.EL R20, desc[UR6][R4.64] ;  /* 0x0000000604146981 */ /* 0x0002e2000c2e1900 */
[--C-:B------:R-:W-:Y:S01]  /*02e0*/  IMAD.WIDE R12, R23, 0x4, R16.reuse ;  /* 0x00000004170c7825 */ /* 0x100fe200078e0210 */
[----:B------:R-:W-:Y:S02]  /*02f0*/  CS2R R22, SRZ ;  /* 0x0000000000167805 */ /* 0x000fe4000001ff00 */
[----:B------:R-:W4:Y:S01]  /*0300*/  @P5 LDG.E.EL R21, desc[UR6][R6.64] ;  /* 0x0000000606155981 */ /* 0x000f22000c2e1900 */
[----:B------:R-:W-:Y:S01]  /*0310*/  IMAD.WIDE R16, R25, 0x4, R16 ;  /* 0x0000000419107825 */ /* 0x000fe200078e0210 */
[----:B------:R-:W-:Y:S02]  /*0320*/  CS2R R24, SRZ ;  /* 0x0000000000187805 */ /* 0x000fe4000001ff00 */
[----:B------:R-:W5:Y:S01]  /*0330*/  @P4 LDG.E.EL R22, desc[UR6][R8.64] ;  /* 0x0000000608164981 */ /* 0x000f62000c2e1900 */
[----:B------:R-:W-:-:S03]  /*0340*/  IMAD.MOV.U32 R26, RZ, RZ, RZ ;  /* 0x000000ffff1a7224 */ /* 0x000fc600078e00ff */
[----:B------:R-:W5:Y:S04]  /*0350*/  @P3 LDG.E.EL R24, desc[UR6][R10.64] ;  /* 0x000000060a183981 */ /* 0x000f68000c2e1900 */
[----:B------:R1:W5:Y:S04]  /*0360*/  @P2 LDG.E.EL R23, desc[UR6][R12.64] ;  /* 0x000000060c172981 */ /* 0x000368000c2e1900 */
[----:B------:R1:W5:Y:S04]  /*0370*/  @P1 LDG.E.EL R25, desc[UR6][R2.64] ;  /* 0x0000000602191981 */ /* 0x000368000c2e1900 */
[----:B------:R-:W5:Y:S01]  /*0380*/  @P0 LDG.E.EL R26, desc[UR6][R16.64] ;  /* 0x00000006101a0981 */ /* 0x000f62000c2e1900 */
[----:B------:R-:W1:Y:S01]  /*0390*/  S2R R27, SR_TID.X ;  /* 0x00000000001b7919 */ /* 0x000e620000002100 */
[----:B------:R-:W1:Y:S01]  /*03a0*/  S2UR UR5, SR_CgaCtaId ;  /* 0x00000000000579c3 */ /* 0x000e620000008800 */
[----:B------:R-:W-:-:S02]  /*03b0*/  UMOV UR4, 0x400 ;  /* 0x0000040000047882 */ /* 0x000fc40000000000 */
[----:B01----:R-:W-:Y:S01]  /*03c0*/  UPRMT UR4, UR5, 0x654, UR4 ;  /* 0x0000065405047896 */ /* 0x003fe20008000004 */
[----:B------:R-:W-:Y:S01]  /*03d0*/  IMAD.SHL.U32 R4, R27, 0x40, RZ ;  /* 0x000000401b047824 */ /* 0x000fe200078e00ff */
[----:B------:R-:W-:-:S04]  /*03e0*/  SHF.R.U32.HI R5, RZ, 0x4, R27 ;  /* 0x00000004ff057819 */ /* 0x000fc8000001161b */
[----:B------:R-:W-:Y:S02]  /*03f0*/  SGXT.U32 R5, R5, 0x3 ;  /* 0x000000030505781a */ /* 0x000fe40000000000 */
[----:B------:R-:W-:-:S04]  /*0400*/  LOP3.LUT R4, R4, 0x3c0, RZ, 0xc0, !PT ;  /* 0x000003c004047812 */ /* 0x000fc800078ec0ff */
[C---:B------:R-:W-:Y:S02]  /*0410*/  LOP3.LUT R5, R4.reuse, R5, RZ, 0xfc, !PT ;  /* 0x0000000504057212 */ /* 0x040fe400078efcff */
[----:B------:R-:W-:-:S05]  /*0420*/  LEA.HI R4, R4, UR4, RZ, 0x1e ;  /* 0x0000000404047c11 */ /* 0x000fca000f8ff0ff */
[----:B------:R-:W-:Y:S01]  /*0430*/  IMAD R13, R5, 0x4, R4 ;  /* 0x00000004050d7824 */ /* 0x000fe200078e0204 */
[C---:B------:R-:W-:Y:S01]  /*0440*/  LOP3.LUT R2, R27.reuse, 0x70, RZ, 0xc0, !PT ;  /* 0x000000701b027812 */ /* 0x040fe200078ec0ff */
[----:B------:R-:W-:-:S04]  /*0450*/  IMAD.SHL.U32 R8, R27, 0x4, RZ ;  /* 0x000000041b087824 */ /* 0x000fc800078e00ff */
[----:B------:R-:W-:Y:S01]  /*0460*/  VIADD R3, R2, UR4 ;  /* 0x0000000402037c36 */ /* 0x000fe20008000000 */
[----:B------:R-:W-:-:S05]  /*0470*/  LOP3.LUT R8, R8, 0x1fc, RZ, 0xc0, !PT ;  /* 0x000001fc08087812 */ /* 0x000fca00078ec0ff */
[----:B------:R-:W-:Y:S02]  /*0480*/  IMAD R4, R8, 0x4, R3 ;  /* 0x0000000408047824 */ /* 0x000fe400078e0203 */
[----:B------:R-:W-:Y:S01]  /*0490*/  IMAD.SHL.U32 R18, R18, 0x4, RZ ;  /* 0x0000000412127824 */ /* 0x000fe200078e00ff */
[----:B------:R-:W0:Y:S04]  /*04a0*/  LDC.64 R2, c[0x0][0x218] ;  /* 0x00008600ff027b82 */ /* 0x000e280000000a00 */
[----:B------:R-:W-:-:S04]  /*04b0*/  LOP3.LUT R18, R19, 0x3c, R18, 0xf8, !PT ;  /* 0x0000003c13127812 */ /* 0x000fc800078ef812 */
[----:B------:R-:W-:-:S04]  /*04c0*/  SHF.R.S32.HI R9, RZ, 0x1f, R18 ;  /* 0x0000001fff097819 */ /* 0x000fc80000011412 */
[----:B------:R-:W-:-:S04]  /*04d0*/  LEA.HI R9, R9, R18, RZ, 0x4 ;  /* 0x0000001209097211 */ /* 0x000fc800078f20ff */
[----:B------:R-:W-:Y:S02]  /*04e0*/  LOP3.LUT R11, R9, 0xfffffff0, RZ, 0xc0, !PT ;  /* 0xfffffff0090b7812 */ /* 0x000fe400078ec0ff */
[----:B------:R-:W-:Y:S02]  /*04f0*/  SHF.R.S32.HI R10, RZ, 0x4, R9 ;  /* 0x00000004ff0a7819 */ /* 0x000fe40000011409 */
[C---:B------:R-:W-:Y:S01]  /*0500*/  ISETP.GE.AND P0, PT, R18.reuse, 0x100, PT ;  /* 0x000001001200780c */ /* 0x040fe20003f06270 */
[----:B------:R-:W-:Y:S01]  /*0510*/  IMAD.IADD R11, R18, 0x1, -R11 ;  /* 0x00000001120b7824 */ /* 0x000fe200078e0a0b */
[----:B------:R-:W-:Y:S02]  /*0520*/  LOP3.LUT R9, R15, R0, RZ, 0xfc, !PT ;  /* 0x000000000f097212 */ /* 0x000fe400078efcff */
[----:B------:R-:W-:Y:S01]  /*0530*/  LOP3.LUT R0, R15, 0x8, R0, 0xfe, !PT ;  /* 0x000000080f007812 */ /* 0x000fe200078efe00 */
[----:B------:R-:W-:Y:S01]  /*0540*/  IMAD R12, R10, 0x90, R11 ;  /* 0x000000900a0c7824 */ /* 0x000fe200078e020b */
[----:B------:R-:W-:-:S02]  /*0550*/  ISETP.LT.AND P1, PT, R9, 0x9, !P0 ;  /* 0x000000090900780c */ /* 0x000fc40004721270 */
[----:B------:R-:W-:Y:S01]  /*0560*/  ISETP.LT.AND P0, PT, R0, 0x9, !P0 ;  /* 0x000000090000780c */ /* 0x000fe20004701270 */
[----:B------:R-:W-:-:S04]  /*0570*/  IMAD R11, R9, 0x10, R12 ;  /* 0x00000010090b7824 */ /* 0x000fc800078e020c */
[----:B0-----:R-:W-:Y:S01]  /*0580*/  IMAD.WIDE R10, R11, 0x4, R2 ;  /* 0x000000040b0a7825 */ /* 0x001fe200078e0202 */
[----:B--2---:R-:W-:Y:S04]  /*0590*/  STS [R13+0x20], R14 ;  /* 0x0000200e0d007388 */ /* 0x004fe80000000800 */
[----:B---3--:R-:W-:Y:S04]  /*05a0*/  STS [R13+0x40], R20 ;  /* 0x000040140d007388 */ /* 0x008fe80000000800 */
[----:B----4-:R-:W-:Y:S04]  /*05b0*/  STS [R13+0x60], R21 ;  /* 0x000060150d007388 */ /* 0x010fe80000000800 */
[----:B-----5:R-:W-:Y:S04]  /*05c0*/  STS [R13+0x80], R22 ;  /* 0x000080160d007388 */ /* 0x020fe80000000800 */
[----:B------:R-:W-:Y:S04]  /*05d0*/  STS [R13+0xa0], R24 ;  /* 0x0000a0180d007388 */ /* 0x000fe80000000800 */
[----:B------:R-:W-:Y:S04]  /*05e0*/  STS [R13+0xc0], R23 ;  /* 0x0000c0170d007388 */ /* 0x000fe80000000800 */
[----:B------:R-:W-:Y:S04]  /*05f0*/  STS [R13], R25 ;  /* 0x000000190d007388 */ /* 0x000fe80000000800 */
[----:B------:R0:W-:Y:S01]  /*0600*/  STS [R13+0xe0], R26 ;  /* 0x0000e01a0d007388 */ /* 0x0001e20000000800 */
[----:B------:R-:W-:Y:S06]  /*0610*/  BAR.SYNC.DEFER_BLOCKING 0x0 ;  /* 0x0000000000007b1d */ /* 0x000fec0000010000 */
[----:B------:R-:W1:Y:S01]  /*0620*/  LDS.128 R4, [R4] ;  /* 0x0000000004047984 */ /* 0x000e620000000c00 */
[----:B0-----:R-:W-:-:S04]  /*0630*/  LOP3.LUT R13, R8, 0x200, RZ, 0xfc, !PT ;  /* 0x00000200080d7812 */ /* 0x001fc800078efcff */
[----:B------:R-:W-:-:S04]  /*0640*/  SHF.R.U32.HI R13, RZ, 0x2, R13 ;  /* 0x00000002ff0d7819 */ /* 0x000fc8000001160d */
[----:B------:R-:W-:-:S05]  /*0650*/  LOP3.LUT R13, R13, 0xf0, RZ, 0xc0, !PT ;  /* 0x000000f00d0d7812 */ /* 0x000fca00078ec0ff */
[----:B------:R-:W-:-:S04]  /*0660*/  VIADD R13, R13, UR4 ;  /* 0x000000040d0d7c36 */ /* 0x000fc80008000000 */
[----:B------:R-:W-:Y:S01]  /*0670*/  IMAD R13, R8, 0x4, R13 ;  /* 0x00000004080d7824 */ /* 0x000fe200078e020d */
[----:B-1----:R0:W-:Y:S02]  /*0680*/  @P1 STG.E.128 desc[UR6][R10.64], R4 ;  /* 0x000000040a001986 */ /* 0x0021e4000c101d06 */
[----:B0-----:R-:W-:Y:S05]  /*0690*/  @!P0 EXIT ;  /* 0x000000000000894d */ /* 0x001fea0003800000 */
[----:B0-----:R-:W0:Y:S01]  /*06a0*/  LDS.128 R8, [R13+0x800] ;  /* 0x000800000d087984 */ /* 0x001e220000000c00 */
[----:B------:R-:W-:-:S04]  /*06b0*/  IMAD R5, R0, 0x10, R12 ;  /* 0x0000001000057824 */ /* 0x000fc800078e020c */
[----:B------:R-:W-:-:S05]  /*06c0*/  IMAD.WIDE R2, R5, 0x4, R2 ;  /* 0x0000000405027825 */ /* 0x000fca00078e0202 */
[----:B0-----:R-:W-:Y:S01]  /*06d0*/  STG.E.128 desc[UR6][R2.64], R8 ;  /* 0x0000000802007986 */ /* 0x001fe2000c101d06 */
[----:B------:R-:W-:Y:S05]  /*06e0*/  EXIT ;  /* 0x000000000000794d */ /* 0x000fea0003800000 */
.L_x_0:
[----:B------:R-:W-:-:S00]  /*06f0*/  BRA `(.L_x_0) ;  /* 0xfffffffc00fc7947 */ /* 0x000fc0000383ffff */
[----:B------:R-:W-:-:S00]  /*0700*/  NOP ;  /* 0x0000000000007918 */ /* 0x000fc00000000000 */
[----:B------:R-:W-:-:S00]  /*0710*/  NOP ;  /* 0x0000000000007918 */ /* 0x000fc00000000000 */
[----:B------:R-:W-:-:S00]  /*0720*/  NOP ;  /* 0x0000000000007918 */ /* 0x000fc00000000000 */
[----:B------:R-:W-:-:S00]  /*0730*/  NOP ;  /* 0x0000000000007918 */ /* 0x000fc00000000000 */
[----:B------:R-:W-:-:S00]  /*0740*/  NOP ;  /* 0x0000000000007918 */ /* 0x000fc00000000000 */
[----:B------:R-:W-:-:S00]  /*0750*/  NOP ;  /* 0x0000000000007918 */ /* 0x000fc00000000000 */
[----:B------:R-:W-:-:S00]  /*0760*/  NOP ;  /* 0x0000000000007918 */ /* 0x000fc00000000000 */
[----:B------:R-:W-:-:S00]  /*0770*/  NOP ;  /* 0x0000000000007918 */ /* 0x000fc00000000000 */
.L_x_1:


//--------------------- .nv.shared.triton_poi_fused_6 --------------------------
	.section	.nv.shared.triton_poi_fused_6,"aw",@nobits
	.sectionflags	@""
	.align	16
	.zero		1024


//--------------------- .nv.constant0.triton_poi_fused_6 --------------------------
	.section	.nv.constant0.triton_poi_fused_6,"a",@progbits
	.sectionflags	@""
	.align	4
.nv.constant0.triton_poi_fused_6:
	.zero		552
